	.headerflags	@"EF_CUDA_TEXMODE_UNIFIED EF_CUDA_64BIT_ADDRESS EF_CUDA_ACCELERATORS EF_CUDA_SM90 EF_CUDA_VIRTUAL_SM(EF_CUDA_SM90)"
	.elftype	@"ET_EXEC"


//--------------------- .nv.info                  --------------------------
	.section	.nv.info,"",@"SHT_CUDA_INFO"
	.align	4


	//----- nvinfo : EIATTR_REGCOUNT
	.align		4
        /*0000*/ 	.byte	0x04, 0x2f
        /*0002*/ 	.short	(.L_1 - .L_0)
	.align		4
.L_0:
        /*0004*/ 	.word	index@(triton_poi_fused_cat_20)
        /*0008*/ 	.word	0x00000020


	//----- nvinfo : EIATTR_MIN_STACK_SIZE
	.align		4
.L_1:
        /*000c*/ 	.byte	0x04, 0x12
        /*000e*/ 	.short	(.L_3 - .L_2)
	.align		4
.L_2:
        /*0010*/ 	.word	index@(triton_poi_fused_cat_20)
        /*0014*/ 	.word	0x00000000


	//----- nvinfo : EIATTR_FRAME_SIZE
	.align		4
.L_3:
        /*0018*/ 	.byte	0x04, 0x11
        /*001a*/ 	.short	(.L_5 - .L_4)
	.align		4
.L_4:
        /*001c*/ 	.word	index@(triton_poi_fused_cat_20)
        /*0020*/ 	.word	0x00000000


	//----- nvinfo : EIATTR_MIN_STACK_SIZE
	.align		4
.L_5:
        /*0024*/ 	.byte	0x04, 0x12
        /*0026*/ 	.short	(.L_7 - .L_6)
	.align		4
.L_6:
        /*0028*/ 	.word	index@(triton_poi_fused_cat_20)
        /*002c*/ 	.word	0x00000000
.L_7:


//--------------------- .nv.info.triton_poi_fused_cat_20 --------------------------
	.section	.nv.info.triton_poi_fused_cat_20,"",@"SHT_CUDA_INFO"
	.sectionflags	@""
	.align	4


	//----- nvinfo : EIATTR_CUDA_API_VERSION
	.align		4
        /*0000*/ 	.byte	0x04, 0x37
        /*0002*/ 	.short	(.L_9 - .L_8)
.L_8:
        /*0004*/ 	.word	0x0000007c


	//----- nvinfo : EIATTR_KPARAM_INFO
	.align		4
.L_9:
        /*0008*/ 	.byte	0x04, 0x17
        /*000a*/ 	.short	(.L_11 - .L_10)
.L_10:
        /*000c*/ 	.word	0x00000000
        /*0010*/ 	.short	0x001e
        /*0012*/ 	.short	0x00f0
        /*0014*/ 	.byte	0x00, 0xf0, 0x11, 0x00


	//----- nvinfo : EIATTR_KPARAM_INFO
	.align		4
.L_11:
        /*0018*/ 	.byte	0x04, 0x17
        /*001a*/ 	.short	(.L_13 - .L_12)
.L_12:
        /*001c*/ 	.word	0x00000000
        /*0020*/ 	.short	0x001d
        /*0022*/ 	.short	0x00e8
        /*0024*/ 	.byte	0x00, 0xf4, 0x21, 0x00


	//----- nvinfo : EIATTR_KPARAM_INFO
	.align		4
.L_13:
        /*0028*/ 	.byte	0x04, 0x17
        /*002a*/ 	.short	(.L_15 - .L_14)
.L_14:
        /*002c*/ 	.word	0x00000000
        /*0030*/ 	.short	0x001c
        /*0032*/ 	.short	0x00e0
        /*0034*/ 	.byte	0x00, 0xf4, 0x21, 0x00


	//----- nvinfo : EIATTR_KPARAM_INFO
	.align		4
.L_15:
        /*0038*/ 	.byte	0x04, 0x17
        /*003a*/ 	.short	(.L_17 - .L_16)
.L_16:
        /*003c*/ 	.word	0x00000000
        /*0040*/ 	.short	0x001b
        /*0042*/ 	.short	0x00d8
        /*0044*/ 	.byte	0x00, 0xf4, 0x21, 0x00


	//----- nvinfo : EIATTR_KPARAM_INFO
	.align		4
.L_17:
        /*0048*/ 	.byte	0x04, 0x17
        /*004a*/ 	.short	(.L_19 - .L_18)
.L_18:
        /*004c*/ 	.word	0x00000000
        /*0050*/ 	.short	0x001a
        /*0052*/ 	.short	0x00d0
        /*0054*/ 	.byte	0x00, 0xf4, 0x21, 0x00


	//----- nvinfo : EIATTR_KPARAM_INFO
	.align		4
.L_19:
        /*0058*/ 	.byte	0x04, 0x17
        /*005a*/ 	.short	(.L_21 - .L_20)
.L_20:
        /*005c*/ 	.word	0x00000000
        /*0060*/ 	.short	0x0019
        /*0062*/ 	.short	0x00c8
        /*0064*/ 	.byte	0x00, 0xf4, 0x21, 0x00


	//----- nvinfo : EIATTR_KPARAM_INFO
	.align		4
.L_21:
        /*0068*/ 	.byte	0x04, 0x17
        /*006a*/ 	.short	(.L_23 - .L_22)
.L_22:
        /*006c*/ 	.word	0x00000000
        /*0070*/ 	.short	0x0018
        /*0072*/ 	.short	0x00c0
        /*0074*/ 	.byte	0x00, 0xf4, 0x21, 0x00


	//----- nvinfo : EIATTR_KPARAM_INFO
	.align		4
.L_23:
        /*0078*/ 	.byte	0x04, 0x17
        /*007a*/ 	.short	(.L_25 - .L_24)
.L_24:
        /*007c*/ 	.word	0x00000000
        /*0080*/ 	.short	0x0017
        /*0082*/ 	.short	0x00b8
        /*0084*/ 	.byte	0x00, 0xf4, 0x21, 0x00


	//----- nvinfo : EIATTR_KPARAM_INFO
	.align		4
.L_25:
        /*0088*/ 	.byte	0x04, 0x17
        /*008a*/ 	.short	(.L_27 - .L_26)
.L_26:
        /*008c*/ 	.word	0x00000000
        /*0090*/ 	.short	0x0016
        /*0092*/ 	.short	0x00b0
        /*0094*/ 	.byte	0x00, 0xf4, 0x21, 0x00


	//----- nvinfo : EIATTR_KPARAM_INFO
	.align		4
.L_27:
        /*0098*/ 	.byte	0x04, 0x17
        /*009a*/ 	.short	(.L_29 - .L_28)
.L_28:
        /*009c*/ 	.word	0x00000000
        /*00a0*/ 	.short	0x0015
        /*00a2*/ 	.short	0x00a8
        /*00a4*/ 	.byte	0x00, 0xf4, 0x21, 0x00


	//----- nvinfo : EIATTR_KPARAM_INFO
	.align		4
.L_29:
        /*00a8*/ 	.byte	0x04, 0x17
        /*00aa*/ 	.short	(.L_31 - .L_30)
.L_30:
        /*00ac*/ 	.word	0x00000000
        /*00b0*/ 	.short	0x0014
        /*00b2*/ 	.short	0x00a0
        /*00b4*/ 	.byte	0x00, 0xf4, 0x21, 0x00


	//----- nvinfo : EIATTR_KPARAM_INFO
	.align		4
.L_31:
        /*00b8*/ 	.byte	0x04, 0x17
        /*00ba*/ 	.short	(.L_33 - .L_32)
.L_32:
        /*00bc*/ 	.word	0x00000000
        /*00c0*/ 	.short	0x0013
        /*00c2*/ 	.short	0x0098
        /*00c4*/ 	.byte	0x00, 0xf4, 0x21, 0x00


	//----- nvinfo : EIATTR_KPARAM_INFO
	.align		4
.L_33:
        /*00c8*/ 	.byte	0x04, 0x17
        /*00ca*/ 	.short	(.L_35 - .L_34)
.L_34:
        /*00cc*/ 	.word	0x00000000
        /*00d0*/ 	.short	0x0012
        /*00d2*/ 	.short	0x0090
        /*00d4*/ 	.byte	0x00, 0xf4, 0x21, 0x00


	//----- nvinfo : EIATTR_KPARAM_INFO
	.align		4
.L_35:
        /*00d8*/ 	.byte	0x04, 0x17
        /*00da*/ 	.short	(.L_37 - .L_36)
.L_36:
        /*00dc*/ 	.word	0x00000000
        /*00e0*/ 	.short	0x0011
        /*00e2*/ 	.short	0x0088
        /*00e4*/ 	.byte	0x00, 0xf4, 0x21, 0x00


	//----- nvinfo : EIATTR_KPARAM_INFO
	.align		4
.L_37:
        /*00e8*/ 	.byte	0x04, 0x17
        /*00ea*/ 	.short	(.L_39 - .L_38)
.L_38:
        /*00ec*/ 	.word	0x00000000
        /*00f0*/ 	.short	0x0010
        /*00f2*/ 	.short	0x0080
        /*00f4*/ 	.byte	0x00, 0xf4, 0x21, 0x00


	//----- nvinfo : EIATTR_KPARAM_INFO
	.align		4
.L_39:
        /*00f8*/ 	.byte	0x04, 0x17
        /*00fa*/ 	.short	(.L_41 - .L_40)
.L_40:
        /*00fc*/ 	.word	0x00000000
        /*0100*/ 	.short	0x000f
        /*0102*/ 	.short	0x0078
        /*0104*/ 	.byte	0x00, 0xf4, 0x21, 0x00


	//----- nvinfo : EIATTR_KPARAM_INFO
	.align		4
.L_41:
        /*0108*/ 	.byte	0x04, 0x17
        /*010a*/ 	.short	(.L_43 - .L_42)
.L_42:
        /*010c*/ 	.word	0x00000000
        /*0110*/ 	.short	0x000e
        /*0112*/ 	.short	0x0070
        /*0114*/ 	.byte	0x00, 0xf4, 0x21, 0x00


	//----- nvinfo : EIATTR_KPARAM_INFO
	.align		4
.L_43:
        /*0118*/ 	.byte	0x04, 0x17
        /*011a*/ 	.short	(.L_45 - .L_44)
.L_44:
        /*011c*/ 	.word	0x00000000
        /*0120*/ 	.short	0x000d
        /*0122*/ 	.short	0x0068
        /*0124*/ 	.byte	0x00, 0xf4, 0x21, 0x00


	//----- nvinfo : EIATTR_KPARAM_INFO
	.align		4
.L_45:
        /*0128*/ 	.byte	0x04, 0x17
        /*012a*/ 	.short	(.L_47 - .L_46)
.L_46:
        /*012c*/ 	.word	0x00000000
        /*0130*/ 	.short	0x000c
        /*0132*/ 	.short	0x0060
        /*0134*/ 	.byte	0x00, 0xf4, 0x21, 0x00


	//----- nvinfo : EIATTR_KPARAM_INFO
	.align		4
.L_47:
        /*0138*/ 	.byte	0x04, 0x17
        /*013a*/ 	.short	(.L_49 - .L_48)
.L_48:
        /*013c*/ 	.word	0x00000000
        /*0140*/ 	.short	0x000b
        /*0142*/ 	.short	0x0058
        /*0144*/ 	.byte	0x00, 0xf4, 0x21, 0x00


	//----- nvinfo : EIATTR_KPARAM_INFO
	.align		4
.L_49:
        /*0148*/ 	.byte	0x04, 0x17
        /*014a*/ 	.short	(.L_51 - .L_50)
.L_50:
        /*014c*/ 	.word	0x00000000
        /*0150*/ 	.short	0x000a
        /*0152*/ 	.short	0x0050
        /*0154*/ 	.byte	0x00, 0xf4, 0x21, 0x00


	//----- nvinfo : EIATTR_KPARAM_INFO
	.align		4
.L_51:
        /*0158*/ 	.byte	0x04, 0x17
        /*015a*/ 	.short	(.L_53 - .L_52)
.L_52:
        /*015c*/ 	.word	0x00000000
        /*0160*/ 	.short	0x0009
        /*0162*/ 	.short	0x0048
        /*0164*/ 	.byte	0x00, 0xf4, 0x21, 0x00


	//----- nvinfo : EIATTR_KPARAM_INFO
	.align		4
.L_53:
        /*0168*/ 	.byte	0x04, 0x17
        /*016a*/ 	.short	(.L_55 - .L_54)
.L_54:
        /*016c*/ 	.word	0x00000000
        /*0170*/ 	.short	0x0008
        /*0172*/ 	.short	0x0040
        /*0174*/ 	.byte	0x00, 0xf4, 0x21, 0x00


	//----- nvinfo : EIATTR_KPARAM_INFO
	.align		4
.L_55:
        /*0178*/ 	.byte	0x04, 0x17
        /*017a*/ 	.short	(.L_57 - .L_56)
.L_56:
        /*017c*/ 	.word	0x00000000
        /*0180*/ 	.short	0x0007
        /*0182*/ 	.short	0x0038
        /*0184*/ 	.byte	0x00, 0xf4, 0x21, 0x00


	//----- nvinfo : EIATTR_KPARAM_INFO
	.align		4
.L_57:
        /*0188*/ 	.byte	0x04, 0x17
        /*018a*/ 	.short	(.L_59 - .L_58)
.L_58:
        /*018c*/ 	.word	0x00000000
        /*0190*/ 	.short	0x0006
        /*0192*/ 	.short	0x0030
        /*0194*/ 	.byte	0x00, 0xf4, 0x21, 0x00


	//----- nvinfo : EIATTR_KPARAM_INFO
	.align		4
.L_59:
        /*0198*/ 	.byte	0x04, 0x17
        /*019a*/ 	.short	(.L_61 - .L_60)
.L_60:
        /*019c*/ 	.word	0x00000000
        /*01a0*/ 	.short	0x0005
        /*01a2*/ 	.short	0x0028
        /*01a4*/ 	.byte	0x00, 0xf4, 0x21, 0x00


	//----- nvinfo : EIATTR_KPARAM_INFO
	.align		4
.L_61:
        /*01a8*/ 	.byte	0x04, 0x17
        /*01aa*/ 	.short	(.L_63 - .L_62)
.L_62:
        /*01ac*/ 	.word	0x00000000
        /*01b0*/ 	.short	0x0004
        /*01b2*/ 	.short	0x0020
        /*01b4*/ 	.byte	0x00, 0xf4, 0x21, 0x00


	//----- nvinfo : EIATTR_KPARAM_INFO
	.align		4
.L_63:
        /*01b8*/ 	.byte	0x04, 0x17
        /*01ba*/ 	.short	(.L_65 - .L_64)
.L_64:
        /*01bc*/ 	.word	0x00000000
        /*01c0*/ 	.short	0x0003
        /*01c2*/ 	.short	0x0018
        /*01c4*/ 	.byte	0x00, 0xf4, 0x21, 0x00


	//----- nvinfo : EIATTR_KPARAM_INFO
	.align		4
.L_65:
        /*01c8*/ 	.byte	0x04, 0x17
        /*01ca*/ 	.short	(.L_67 - .L_66)
.L_66:
        /*01cc*/ 	.word	0x00000000
        /*01d0*/ 	.short	0x0002
        /*01d2*/ 	.short	0x0010
        /*01d4*/ 	.byte	0x00, 0xf4, 0x21, 0x00


	//----- nvinfo : EIATTR_KPARAM_INFO
	.align		4
.L_67:
        /*01d8*/ 	.byte	0x04, 0x17
        /*01da*/ 	.short	(.L_69 - .L_68)
.L_68:
        /*01dc*/ 	.word	0x00000000
        /*01e0*/ 	.short	0x0001
        /*01e2*/ 	.short	0x0008
        /*01e4*/ 	.byte	0x00, 0xf4, 0x21, 0x00


	//----- nvinfo : EIATTR_KPARAM_INFO
	.align		4
.L_69:
        /*01e8*/ 	.byte	0x04, 0x17
        /*01ea*/ 	.short	(.L_71 - .L_70)
.L_70:
        /*01ec*/ 	.word	0x00000000
        /*01f0*/ 	.short	0x0000
        /*01f2*/ 	.short	0x0000
        /*01f4*/ 	.byte	0x00, 0xf4, 0x21, 0x00


	//----- nvinfo : EIATTR_SPARSE_MMA_MASK
	.align		4
.L_71:
        /*01f8*/ 	.byte	0x03, 0x50
        /*01fa*/ 	.short	0x0000


	//----- nvinfo : EIATTR_MAXREG_COUNT
	.align		4
        /*01fc*/ 	.byte	0x03, 0x1b
        /*01fe*/ 	.short	0x00ff


	//----- nvinfo : EIATTR_EXIT_INSTR_OFFSETS
	.align		4
        /*0200*/ 	.byte	0x04, 0x1c
        /*0202*/ 	.short	(.L_73 - .L_72)


	//   ....[0]....
.L_72:
        /*0204*/ 	.word	0x00001320


	//   ....[1]....
        /*0208*/ 	.word	0x00001340


	//----- nvinfo : EIATTR_REQNTID
	.align		4
.L_73:
        /*020c*/ 	.byte	0x04, 0x10
        /*020e*/ 	.short	(.L_75 - .L_74)
.L_74:
        /*0210*/ 	.word	0x00000080
        /*0214*/ 	.word	0x00000001
        /*0218*/ 	.word	0x00000001


	//----- nvinfo : EIATTR_CBANK_PARAM_SIZE
	.align		4
.L_75:
        /*021c*/ 	.byte	0x03, 0x19
        /*021e*/ 	.short	0x00f4


	//----- nvinfo : EIATTR_PARAM_CBANK
	.align		4
        /*0220*/ 	.byte	0x04, 0x0a
        /*0222*/ 	.short	(.L_77 - .L_76)
	.align		4
.L_76:
        /*0224*/ 	.word	index@(.nv.constant0.triton_poi_fused_cat_20)
        /*0228*/ 	.short	0x0210
        /*022a*/ 	.short	0x00f4


	//----- nvinfo : EIATTR_SW_WAR
	.align		4
.L_77:
        /*022c*/ 	.byte	0x04, 0x36
        /*022e*/ 	.short	(.L_79 - .L_78)
.L_78:
        /*0230*/ 	.word	0x00000008
.L_79:


//--------------------- .nv.callgraph             --------------------------
	.section	.nv.callgraph,"",@"SHT_CUDA_CALLGRAPH"
	.align	4
	.sectionentsize	8
	.align		4
        /*0000*/ 	.word	0x00000000
	.align		4
        /*0004*/ 	.word	0xffffffff
	.align		4
        /*0008*/ 	.word	0x00000000
	.align		4
        /*000c*/ 	.word	0xfffffffe
	.align		4
        /*0010*/ 	.word	0x00000000
	.align		4
        /*0014*/ 	.word	0xfffffffd
	.align		4
        /*0018*/ 	.word	0x00000000
	.align		4
        /*001c*/ 	.word	0xfffffffc


//--------------------- .text.triton_poi_fused_cat_20 --------------------------
	.section	.text.triton_poi_fused_cat_20,"ax",@progbits
	.align	128
        .global         triton_poi_fused_cat_20
        .type           triton_poi_fused_cat_20,@function
        .size           triton_poi_fused_cat_20,(.L_x_1 - triton_poi_fused_cat_20)
        .other          triton_poi_fused_cat_20,@"STO_CUDA_ENTRY STV_DEFAULT"
triton_poi_fused_cat_20:
.text.triton_poi_fused_cat_20:
[----:B------:R-:W0:Y:S01]  /*0000*/  LDC R1, c[0x0][0x28] ;  /* 0x00000a00ff017b82 */ /* 0x000e220000000800 */
[----:B------:R-:W1:Y:S07]  /*0010*/  S2R R2, SR_TID.X ;  /* 0x0000000000027919 */ /* 0x000e6e0000002100 */
[----:B------:R-:W2:Y:S01]  /*0020*/  LDC.64 R8, c[0x0][0x250] ;  /* 0x00009400ff087b82 */ /* 0x000ea20000000a00 */
[----:B------:R-:W-:Y:S01]  /*0030*/  CS2R R14, SRZ ;  /* 0x00000000000e7805 */ /* 0x000fe2000001ff00 */
[----:B------:R-:W-:Y:S01]  /*0040*/  ULDC.64 UR4, c[0x0][0x208] ;  /* 0x0000820000047ab9 */ /* 0x000fe20000000a00 */
[----:B------:R-:W3:Y:S05]  /*0050*/  S2R R3, SR_CTAID.X ;  /* 0x0000000000037919 */ /* 0x000eea0000002500 */
[----:B------:R-:W4:Y:S08]  /*0060*/  LDC.64 R12, c[0x0][0x258] ;  /* 0x00009600ff0c7b82 */ /* 0x000f300000000a00 */
[----:B------:R-:W5:Y:S01]  /*0070*/  LDC.64 R24, c[0x0][0x268] ;  /* 0x00009a00ff187b82 */ /* 0x000f620000000a00 */
[----:B------:R-:W-:Y:S01]  /*0080*/  CS2R R18, SRZ ;  /* 0x0000000000127805 */ /* 0x000fe2000001ff00 */
[----:B------:R-:W-:Y:S01]  /*0090*/  IMAD.MOV.U32 R6, RZ, RZ, RZ ;  /* 0x000000ffff067224 */ /* 0x000fe200078e00ff */
[----:B------:R-:W-:-:S05]  /*00a0*/  ULDC.64 UR6, c[0x0][0x260] ;  /* 0x0000980000067ab9 */ /* 0x000fca0000000a00 */
[----:B------:R-:W4:Y:S01]  /*00b0*/  LDC.64 R28, c[0x0][0x210] ;  /* 0x00008400ff1c7b82 */ /* 0x000f220000000a00 */
[----:B-1----:R-:W-:-:S05]  /*00c0*/  LOP3.LUT R2, R2, 0x7f, RZ, 0xc0, !PT ;  /* 0x0000007f02027812 */ /* 0x002fca00078ec0ff */
[----:B---3--:R-:W-:-:S04]  /*00d0*/  IMAD R2, R3, 0x80, R2 ;  /* 0x0000008003027824 */ /* 0x008fc800078e0202 */
[----:B------:R-:W-:-:S05]  /*00e0*/  IMAD.HI R17, R2, 0x66666667, RZ ;  /* 0x6666666702117827 */ /* 0x000fca00078e02ff */
[----:B------:R-:W-:-:S04]  /*00f0*/  SHF.R.U32.HI R0, RZ, 0x1f, R17 ;  /* 0x0000001fff007819 */ /* 0x000fc80000011611 */
[CC--:B------:R-:W-:Y:S02]  /*0100*/  LEA.HI.SX32 R3, R17.reuse, R0.reuse, 0x1d ;  /* 0x0000000011037211 */ /* 0x0c0fe400078feaff */
[----:B------:R-:W-:-:S03]  /*0110*/  LEA.HI.SX32 R10, R17, R0, 0x1b ;  /* 0x00000000110a7211 */ /* 0x000fc600078fdaff */
[----:B------:R-:W-:Y:S01]  /*0120*/  IMAD R7, R3, -0x14, R2 ;  /* 0xffffffec03077824 */ /* 0x000fe200078e0202 */
[----:B------:R-:W-:-:S04]  /*0130*/  LEA.HI R4, R10, R10, RZ, 0x2 ;  /* 0x0000000a0a047211 */ /* 0x000fc800078f10ff */
[----:B------:R-:W-:Y:S02]  /*0140*/  LOP3.LUT R5, R7, 0xfffffffc, RZ, 0xc0, !PT ;  /* 0xfffffffc07057812 */ /* 0x000fe400078ec0ff */
[----:B------:R-:W-:Y:S02]  /*0150*/  LOP3.LUT R11, R4, 0xfffffffc, RZ, 0xc0, !PT ;  /* 0xfffffffc040b7812 */ /* 0x000fe400078ec0ff */
[----:B------:R-:W-:Y:S02]  /*0160*/  ISETP.NE.AND P0, PT, R5, 0x4, PT ;  /* 0x000000040500780c */ /* 0x000fe40003f05270 */
[----:B------:R-:W-:Y:S01]  /*0170*/  LEA.HI R4, R3, R3, RZ, 0x2 ;  /* 0x0000000303047211 */ /* 0x000fe200078f10ff */
[----:B------:R-:W-:Y:S01]  /*0180*/  IMAD.IADD R10, R10, 0x1, -R11 ;  /* 0x000000010a0a7824 */ /* 0x000fe200078e0a0b */
[----:B------:R-:W-:Y:S02]  /*0190*/  ISETP.LT.AND P4, PT, R2, 0x500, !P0 ;  /* 0x000005000200780c */ /* 0x000fe40004781270 */
[----:B------:R-:W-:Y:S01]  /*01a0*/  LOP3.LUT R4, R4, 0xfffffffc, RZ, 0xc0, !PT ;  /* 0xfffffffc04047812 */ /* 0x000fe200078ec0ff */
[----:B--2---:R-:W-:Y:S01]  /*01b0*/  IMAD.WIDE R20, R10, 0x8, R8 ;  /* 0x000000080a147825 */ /* 0x004fe200078e0208 */
[----:B------:R-:W-:-:S03]  /*01c0*/  CS2R R8, SRZ ;  /* 0x0000000000087805 */ /* 0x000fc6000001ff00 */
[----:B------:R-:W-:-:S04]  /*01d0*/  IMAD.IADD R11, R3, 0x1, -R4 ;  /* 0x00000001030b7824 */ /* 0x000fc800078e0a04 */
[C---:B----4-:R-:W-:Y:S02]  /*01e0*/  IMAD.WIDE R22, R11.reuse, 0x8, R12 ;  /* 0x000000080b167825 */ /* 0x050fe400078e020c */
[----:B------:R1:W2:Y:S01]  /*01f0*/  @P4 LDG.E.EL.64 R14, desc[UR4][R20.64] ;  /* 0x00000004140e4981 */ /* 0x0002a2000c2e1b00 */
[----:B------:R-:W3:Y:S03]  /*0200*/  LDC.64 R12, c[0x0][0x238] ;  /* 0x00008e00ff0c7b82 */ /* 0x000ee60000000a00 */
[----:B------:R-:W4:Y:S01]  /*0210*/  @P4 LDG.E.EL.64 R8, desc[UR4][R22.64] ;  /* 0x0000000416084981 */ /* 0x000f22000c2e1b00 */
[----:B-----5:R-:W-:-:S05]  /*0220*/  IMAD.WIDE R24, R11, 0x8, R24 ;  /* 0x000000080b187825 */ /* 0x020fca00078e0218 */
[----:B------:R5:W4:Y:S01]  /*0230*/  @P4 LDG.E.EL.64 R18, desc[UR4][R24.64] ;  /* 0x0000000418124981 */ /* 0x000b22000c2e1b00 */
[----:B------:R-:W-:Y:S02]  /*0240*/  SHF.R.S32.HI R26, RZ, 0x1f, R3 ;  /* 0x0000001fff1a7819 */ /* 0x000fe40000011403 */
[----:B------:R-:W-:Y:S02]  /*0250*/  LEA.HI.SX32 R0, R17, R0, 0x19 ;  /* 0x0000000011007211 */ /* 0x000fe400078fcaff */
[----:B------:R-:W-:Y:S02]  /*0260*/  LEA.HI R26, R26, R3, RZ, 0x4 ;  /* 0x000000031a1a7211 */ /* 0x000fe400078f20ff */
[----:B------:R-:W-:Y:S02]  /*0270*/  ISETP.GE.AND P0, PT, R7, 0x4, PT ;  /* 0x000000040700780c */ /* 0x000fe40003f06270 */
[----:B------:R-:W-:Y:S02]  /*0280*/  LOP3.LUT R26, R26, 0xfffffff0, RZ, 0xc0, !PT ;  /* 0xfffffff01a1a7812 */ /* 0x000fe400078ec0ff */
[----:B------:R-:W-:Y:S01]  /*0290*/  ISETP.LT.AND P1, PT, R2, 0x500, !P0 ;  /* 0x000005000200780c */ /* 0x000fe20004721270 */
[----:B---3--:R-:W-:-:S12]  /*02a0*/  IMAD.WIDE R12, R11, 0x4, R12 ;  /* 0x000000040b0c7825 */ /* 0x008fd800078e020c */
[----:B------:R3:W3:Y:S01]  /*02b0*/  @P1 LDG.E.EL R6, desc[UR4][R12.64] ;  /* 0x000000040c061981 */ /* 0x0006e2000c2e1900 */
[C---:B-1----:R-:W-:Y:S02]  /*02c0*/  IMAD.SHL.U32 R20, R7.reuse, 0x10, RZ ;  /* 0x0000001007147824 */ /* 0x042fe400078e00ff */
[----:B-----5:R-:W-:Y:S01]  /*02d0*/  VIADD R24, R7, 0xfffffffc ;  /* 0xfffffffc07187836 */ /* 0x020fe20000000000 */
[----:B------:R-:W-:-:S04]  /*02e0*/  ISETP.NE.AND P3, PT, R5, 0x8, PT ;  /* 0x000000080500780c */ /* 0x000fc80003f65270 */
[----:B------:R-:W-:Y:S02]  /*02f0*/  ISETP.LT.AND P3, PT, R2, 0x500, !P3 ;  /* 0x000005000200780c */ /* 0x000fe40005f61270 */
[----:B--2---:R-:W-:Y:S02]  /*0300*/  SEL R16, R15, RZ, P4 ;  /* 0x000000ff0f107207 */ /* 0x004fe40002000000 */
[----:B------:R-:W-:Y:S02]  /*0310*/  SEL R4, R14, RZ, P4 ;  /* 0x000000ff0e047207 */ /* 0x000fe40002000000 */
[----:B----4-:R-:W-:Y:S01]  /*0320*/  SEL R17, R9, RZ, P4 ;  /* 0x000000ff09117207 */ /* 0x010fe20002000000 */
[----:B------:R-:W1:Y:S01]  /*0330*/  LDC.64 R14, c[0x0][0x240] ;  /* 0x00009000ff0e7b82 */ /* 0x000e620000000a00 */
[----:B------:R-:W-:Y:S02]  /*0340*/  SHF.R.U32.HI R23, RZ, 0x1e, R16 ;  /* 0x0000001eff177819 */ /* 0x000fe40000011610 */
[----:B------:R-:W-:-:S02]  /*0350*/  SHF.R.U32.HI R9, RZ, 0x1e, R17 ;  /* 0x0000001eff097819 */ /* 0x000fc40000011611 */
[----:B------:R-:W-:Y:S02]  /*0360*/  LOP3.LUT R23, R23, 0x2, RZ, 0xc0, !PT ;  /* 0x0000000217177812 */ /* 0x000fe400078ec0ff */
[----:B------:R-:W-:Y:S02]  /*0370*/  SEL R21, R8, RZ, P4 ;  /* 0x000000ff08157207 */ /* 0x000fe40002000000 */
[----:B------:R-:W-:Y:S01]  /*0380*/  LOP3.LUT R8, R9, 0x2, RZ, 0xc0, !PT ;  /* 0x0000000209087812 */ /* 0x000fe200078ec0ff */
[----:B------:R-:W-:Y:S01]  /*0390*/  IMAD.IADD R9, R3, 0x1, -R26 ;  /* 0x0000000103097824 */ /* 0x000fe200078e0a1a */
[----:B------:R-:W-:Y:S02]  /*03a0*/  IADD3 R26, P0, R23, R4, RZ ;  /* 0x00000004171a7210 */ /* 0x000fe40007f1e0ff */
[----:B------:R-:W-:Y:S01]  /*03b0*/  IADD3 R8, P2, R8, R21, RZ ;  /* 0x0000001508087210 */ /* 0x000fe20007f5e0ff */
[----:B------:R-:W-:Y:S01]  /*03c0*/  IMAD R9, R0, 0x40, R9 ;  /* 0x0000004000097824 */ /* 0x000fe200078e0209 */
[----:B------:R-:W2:Y:S01]  /*03d0*/  LDC.64 R22, c[0x0][0x228] ;  /* 0x00008a00ff167b82 */ /* 0x000ea20000000a00 */
[----:B------:R-:W-:-:S02]  /*03e0*/  IMAD.X R3, RZ, RZ, R16, P0 ;  /* 0x000000ffff037224 */ /* 0x000fc400000e0610 */
[----:B------:R-:W-:Y:S01]  /*03f0*/  IMAD.X R25, RZ, RZ, R17, P2 ;  /* 0x000000ffff197224 */ /* 0x000fe200010e0611 */
[----:B------:R-:W-:Y:S02]  /*0400*/  LEA R21, P0, R8, UR6, 0x4 ;  /* 0x0000000608157c11 */ /* 0x000fe4000f8020ff */
[C---:B------:R-:W-:Y:S01]  /*0410*/  SHF.L.U64.HI R17, R26.reuse, 0x5, R3 ;  /* 0x000000051a117819 */ /* 0x040fe20000010203 */
[----:B------:R-:W-:Y:S01]  /*0420*/  IMAD.SHL.U32 R26, R26, 0x20, RZ ;  /* 0x000000201a1a7824 */ /* 0x000fe200078e00ff */
[----:B------:R-:W-:Y:S01]  /*0430*/  LEA.HI.X R16, R8, UR7, R25, 0x4, P0 ;  /* 0x0000000708107c11 */ /* 0x000fe200080f2419 */
[----:B------:R-:W-:-:S03]  /*0440*/  IMAD.MOV.U32 R4, RZ, RZ, RZ ;  /* 0x000000ffff047224 */ /* 0x000fc600078e00ff */
[----:B---3--:R-:W-:Y:S01]  /*0450*/  IADD3 R12, P0, R26, R21, RZ ;  /* 0x000000151a0c7210 */ /* 0x008fe20007f1e0ff */
[----:B-1----:R-:W-:-:S04]  /*0460*/  IMAD.WIDE R14, R10, 0x4, R14 ;  /* 0x000000040a0e7825 */ /* 0x002fc800078e020e */
[----:B------:R-:W-:Y:S01]  /*0470*/  IMAD.X R13, R17, 0x1, R16, P0 ;  /* 0x00000001110d7824 */ /* 0x000fe200000e0610 */
[----:B------:R1:W3:Y:S01]  /*0480*/  @P1 LDG.E.EL R4, desc[UR4][R14.64] ;  /* 0x000000040e041981 */ /* 0x0002e2000c2e1900 */
[----:B------:R-:W-:-:S04]  /*0490*/  IMAD.SHL.U32 R25, R0, 0x10, RZ ;  /* 0x0000001000197824 */ /* 0x000fc800078e00ff */
[----:B------:R-:W-:Y:S01]  /*04a0*/  IMAD.WIDE R12, R25, 0x4, R12 ;  /* 0x00000004190c7825 */ /* 0x000fe200078e020c */
[----:B-1----:R-:W1:Y:S03]  /*04b0*/  LDC.64 R14, c[0x0][0x288] ;  /* 0x0000a200ff0e7b82 */ /* 0x002e660000000a00 */
[----:B------:R-:W-:Y:S02]  /*04c0*/  IMAD.IADD R3, R20, 0x1, R9 ;  /* 0x0000000114037824 */ /* 0x000fe400078e0209 */
[----:B------:R-:W-:Y:S02]  /*04d0*/  IMAD.MOV.U32 R16, RZ, RZ, RZ ;  /* 0x000000ffff107224 */ /* 0x000fe400078e00ff */
[----:B------:R-:W-:-:S04]  /*04e0*/  IMAD.WIDE R12, R24, 0x4, R12 ;  /* 0x00000004180c7825 */ /* 0x000fc800078e020c */
[----:B------:R-:W-:Y:S01]  /*04f0*/  IMAD.MOV.U32 R8, RZ, RZ, RZ ;  /* 0x000000ffff087224 */ /* 0x000fe200078e00ff */
[----:B------:R4:W5:Y:S01]  /*0500*/  @P4 LDG.E.EL R16, desc[UR4][R12.64] ;  /* 0x000000040c104981 */ /* 0x000962000c2e1900 */
[----:B0-----:R-:W-:-:S05]  /*0510*/  IMAD.WIDE R28, R3, 0x4, R28 ;  /* 0x00000004031c7825 */ /* 0x001fca00078e021c */
[----:B------:R0:W3:Y:S01]  /*0520*/  @P1 LDG.E.EL R8, desc[UR4][R28.64] ;  /* 0x000000041c081981 */ /* 0x0000e2000c2e1900 */
[----:B----4-:R-:W-:-:S04]  /*0530*/  SEL R12, R19, RZ, P4 ;  /* 0x000000ff130c7207 */ /* 0x010fc80002000000 */
[----:B------:R-:W-:Y:S02]  /*0540*/  SHF.R.U32.HI R27, RZ, 0x1e, R12 ;  /* 0x0000001eff1b7819 */ /* 0x000fe4000001160c */
[----:B0-----:R-:W-:Y:S02]  /*0550*/  SEL R28, R18, RZ, P4 ;  /* 0x000000ff121c7207 */ /* 0x001fe40002000000 */
[----:B------:R-:W0:Y:S01]  /*0560*/  LDC.64 R18, c[0x0][0x290] ;  /* 0x0000a400ff127b82 */ /* 0x000e220000000a00 */
[----:B------:R-:W-:Y:S01]  /*0570*/  LOP3.LUT R27, R27, 0x2, RZ, 0xc0, !PT ;  /* 0x000000021b1b7812 */ /* 0x000fe200078ec0ff */
[----:B------:R-:W-:-:S03]  /*0580*/  IMAD R21, R0, 0x4, R7 ;  /* 0x0000000400157824 */ /* 0x000fc600078e0207 */
[----:B------:R-:W-:Y:S01]  /*0590*/  IADD3 R27, P0, R27, R28, RZ ;  /* 0x0000001c1b1b7210 */ /* 0x000fe20007f1e0ff */
[----:B-1----:R-:W-:Y:S01]  /*05a0*/  IMAD.WIDE R28, R10, 0x8, R14 ;  /* 0x000000080a1c7825 */ /* 0x002fe200078e020e */
[----:B------:R-:W-:-:S03]  /*05b0*/  CS2R R14, SRZ ;  /* 0x00000000000e7805 */ /* 0x000fc6000001ff00 */
[----:B--2---:R-:W-:-:S03]  /*05c0*/  IMAD.WIDE R22, R21, 0x4, R22 ;  /* 0x0000000415167825 */ /* 0x004fc600078e0216 */
[----:B------:R1:W2:Y:S01]  /*05d0*/  @P3 LDG.E.EL.64 R14, desc[UR4][R28.64] ;  /* 0x000000041c0e3981 */ /* 0x0002a2000c2e1b00 */
[----:B------:R-:W-:Y:S02]  /*05e0*/  IMAD.MOV.U32 R21, RZ, RZ, RZ ;  /* 0x000000ffff157224 */ /* 0x000fe400078e00ff */
[----:B------:R-:W-:-:S04]  /*05f0*/  IMAD.X R12, RZ, RZ, R12, P0 ;  /* 0x000000ffff0c7224 */ /* 0x000fc800000e060c */
[----:B------:R0:W4:Y:S01]  /*0600*/  @P1 LDG.E.EL R21, desc[UR4][R22.64] ;  /* 0x0000000416151981 */ /* 0x000122000c2e1900 */
[----:B-1----:R-:W-:-:S04]  /*0610*/  LEA R29, P0, R27, UR6, 0x4 ;  /* 0x000000061b1d7c11 */ /* 0x002fc8000f8020ff */
[----:B------:R-:W-:Y:S02]  /*0620*/  LEA.HI.X R27, R27, UR7, R12, 0x4, P0 ;  /* 0x000000071b1b7c11 */ /* 0x000fe400080f240c */
[----:B------:R-:W-:Y:S01]  /*0630*/  CS2R R12, SRZ ;  /* 0x00000000000c7805 */ /* 0x000fe2000001ff00 */
[----:B------:R-:W-:Y:S01]  /*0640*/  ULDC.64 UR6, c[0x0][0x298] ;  /* 0x0000a60000067ab9 */ /* 0x000fe20000000a00 */
[----:B0-----:R-:W-:-:S05]  /*0650*/  IMAD.WIDE R22, R11, 0x8, R18 ;  /* 0x000000080b167825 */ /* 0x001fca00078e0212 */
[----:B------:R0:W3:Y:S01]  /*0660*/  @P3 LDG.E.EL.64 R12, desc[UR4][R22.64] ;  /* 0x00000004160c3981 */ /* 0x0000e2000c2e1b00 */
[----:B------:R-:W-:-:S05]  /*0670*/  IADD3 R18, P0, R29, R26, RZ ;  /* 0x0000001a1d127210 */ /* 0x000fca0007f1e0ff */
[----:B------:R-:W-:Y:S01]  /*0680*/  IMAD.X R19, R27, 0x1, R17, P0 ;  /* 0x000000011b137824 */ /* 0x000fe200000e0611 */
[----:B--2---:R-:W-:Y:S02]  /*0690*/  SEL R14, R14, RZ, P3 ;  /* 0x000000ff0e0e7207 */ /* 0x004fe40001800000 */
[----:B0-----:R-:W-:Y:S02]  /*06a0*/  SEL R22, R15, RZ, P3 ;  /* 0x000000ff0f167207 */ /* 0x001fe40001800000 */
[----:B------:R-:W-:-:S05]  /*06b0*/  IADD3 R17, P0, R14, 0x3, RZ ;  /* 0x000000030e117810 */ /* 0x000fca0007f1e0ff */
[----:B------:R-:W-:Y:S01]  /*06c0*/  IMAD.X R27, RZ, RZ, R22, P0 ;  /* 0x000000ffff1b7224 */ /* 0x000fe200000e0616 */
[----:B------:R-:W-:-:S04]  /*06d0*/  ISETP.GE.AND P0, PT, R22, RZ, PT ;  /* 0x000000ff1600720c */ /* 0x000fc80003f06270 */
[----:B------:R-:W-:Y:S02]  /*06e0*/  SEL R27, R27, R22, !P0 ;  /* 0x000000161b1b7207 */ /* 0x000fe40004000000 */
[----:B------:R-:W0:Y:S01]  /*06f0*/  LDC.64 R22, c[0x0][0x2a0] ;  /* 0x0000a800ff167b82 */ /* 0x000e220000000a00 */
[----:B---3--:R-:W-:Y:S02]  /*0700*/  SEL R15, R12, RZ, P3 ;  /* 0x000000ff0c0f7207 */ /* 0x008fe40001800000 */
[----:B------:R-:W-:-:S03]  /*0710*/  SEL R26, R13, RZ, P3 ;  /* 0x000000ff0d1a7207 */ /* 0x000fc60001800000 */
[----:B------:R-:W-:Y:S01]  /*0720*/  IMAD.SHL.U32 R12, R15, 0x4, RZ ;  /* 0x000000040f0c7824 */ /* 0x000fe200078e00ff */
[----:B------:R-:W-:Y:S02]  /*0730*/  SEL R17, R17, R14, !P0 ;  /* 0x0000000e11117207 */ /* 0x000fe40004000000 */
[----:B------:R-:W-:Y:S02]  /*0740*/  SHF.L.U64.HI R15, R15, 0x2, R26 ;  /* 0x000000020f0f7819 */ /* 0x000fe4000001021a */
[----:B------:R-:W-:-:S05]  /*0750*/  IADD3 R13, P0, R12, 0xc, RZ ;  /* 0x0000000c0c0d7810 */ /* 0x000fca0007f1e0ff */
[----:B------:R-:W-:Y:S01]  /*0760*/  IMAD.X R14, RZ, RZ, R15, P0 ;  /* 0x000000ffff0e7224 */ /* 0x000fe200000e060f */
[----:B------:R-:W-:-:S04]  /*0770*/  ISETP.GE.AND P0, PT, R26, RZ, PT ;  /* 0x000000ff1a00720c */ /* 0x000fc80003f06270 */
[----:B------:R-:W-:Y:S02]  /*0780*/  SEL R13, R13, R12, !P0 ;  /* 0x0000000c0d0d7207 */ /* 0x000fe40004000000 */
[----:B------:R-:W-:Y:S02]  /*0790*/  SEL R14, R14, R15, !P0 ;  /* 0x0000000f0e0e7207 */ /* 0x000fe40004000000 */
[----:B------:R-:W-:Y:S01]  /*07a0*/  LEA R12, P0, R13, UR6, 0x2 ;  /* 0x000000060d0c7c11 */ /* 0x000fe2000f8010ff */
[----:B0-----:R-:W-:-:S03]  /*07b0*/  IMAD.WIDE R22, R11, 0x8, R22 ;  /* 0x000000080b167825 */ /* 0x001fc600078e0216 */
[----:B------:R-:W-:Y:S02]  /*07c0*/  LEA.HI.X R13, R13, UR7, R14, 0x2, P0 ;  /* 0x000000070d0d7c11 */ /* 0x000fe400080f140e */
[----:B------:R-:W-:-:S06]  /*07d0*/  CS2R R14, SRZ ;  /* 0x00000000000e7805 */ /* 0x000fcc000001ff00 */
[----:B------:R0:W2:Y:S02]  /*07e0*/  @P3 LDG.E.EL.64 R14, desc[UR4][R22.64] ;  /* 0x00000004160e3981 */ /* 0x0000a4000c2e1b00 */
[----:B0-----:R-:W-:Y:S02]  /*07f0*/  CS2R R22, SRZ ;  /* 0x0000000000167805 */ /* 0x001fe4000001ff00 */
[----:B--2---:R-:W-:Y:S02]  /*0800*/  SEL R29, R14, RZ, P3 ;  /* 0x000000ff0e1d7207 */ /* 0x004fe40001800000 */
[----:B------:R-:W-:-:S03]  /*0810*/  SEL R26, R15, RZ, P3 ;  /* 0x000000ff0f1a7207 */ /* 0x000fc60001800000 */
[C---:B------:R-:W-:Y:S01]  /*0820*/  IMAD.SHL.U32 R14, R29.reuse, 0x4, RZ ;  /* 0x000000041d0e7824 */ /* 0x040fe200078e00ff */
[----:B------:R-:W-:-:S04]  /*0830*/  SHF.L.U64.HI R29, R29, 0x2, R26 ;  /* 0x000000021d1d7819 */ /* 0x000fc8000001021a */
[----:B------:R-:W-:Y:S02]  /*0840*/  IADD3 R15, P2, R14, 0xc, RZ ;  /* 0x0000000c0e0f7810 */ /* 0x000fe40007f5e0ff */
[----:B------:R-:W-:-:S03]  /*0850*/  ISETP.GE.AND P0, PT, R26, RZ, PT ;  /* 0x000000ff1a00720c */ /* 0x000fc60003f06270 */
[----:B------:R-:W-:Y:S01]  /*0860*/  IMAD.X R26, RZ, RZ, R29, P2 ;  /* 0x000000ffff1a7224 */ /* 0x000fe200010e061d */
[----:B------:R-:W-:-:S04]  /*0870*/  SEL R15, R15, R14, !P0 ;  /* 0x0000000e0f0f7207 */ /* 0x000fc80004000000 */
[----:B------:R-:W-:Y:S02]  /*0880*/  SEL R26, R26, R29, !P0 ;  /* 0x0000001d1a1a7207 */ /* 0x000fe40004000000 */
[----:B------:R-:W0:Y:S01]  /*0890*/  LDC.64 R28, c[0x0][0x2c0] ;  /* 0x0000b000ff1c7b82 */ /* 0x000e220000000a00 */
[----:B------:R-:W-:-:S04]  /*08a0*/  LEA R14, P0, R15, UR6, 0x2 ;  /* 0x000000060f0e7c11 */ /* 0x000fc8000f8010ff */
[----:B------:R-:W-:Y:S01]  /*08b0*/  LEA.HI.X R15, R15, UR7, R26, 0x2, P0 ;  /* 0x000000070f0f7c11 */ /* 0x000fe200080f141a */
[----:B------:R-:W-:Y:S01]  /*08c0*/  IMAD.WIDE R18, R25, 0x4, R18 ;  /* 0x0000000419127825 */ /* 0x000fe200078e0212 */
[----:B------:R-:W-:Y:S01]  /*08d0*/  ISETP.NE.AND P0, PT, R5, 0xc, PT ;  /* 0x0000000c0500780c */ /* 0x000fe20003f05270 */
[----:B------:R-:W-:-:S03]  /*08e0*/  ULDC.64 UR6, c[0x0][0x2d0] ;  /* 0x0000b40000067ab9 */ /* 0x000fc60000000a00 */
[----:B------:R-:W-:Y:S01]  /*08f0*/  ISETP.LT.AND P2, PT, R2, 0x500, !P0 ;  /* 0x000005000200780c */ /* 0x000fe20004741270 */
[----:B0-----:R-:W-:-:S12]  /*0900*/  IMAD.WIDE R28, R10, 0x8, R28 ;  /* 0x000000080a1c7825 */ /* 0x001fd800078e021c */
[----:B------:R0:W2:Y:S01]  /*0910*/  @P2 LDG.E.EL.64 R22, desc[UR4][R28.64] ;  /* 0x000000041c162981 */ /* 0x0000a2000c2e1b00 */
[----:B------:R-:W-:Y:S02]  /*0920*/  IMAD.WIDE R18, R24, 0x4, R18 ;  /* 0x0000000418127825 */ /* 0x000fe400078e0212 */
[----:B------:R-:W0:Y:S02]  /*0930*/  LDC.64 R24, c[0x0][0x270] ;  /* 0x00009c00ff187b82 */ /* 0x000e240000000a00 */
[----:B0-----:R-:W-:-:S04]  /*0940*/  IMAD.WIDE R28, R11, 0x4, R24 ;  /* 0x000000040b1c7825 */ /* 0x001fc800078e0218 */
[----:B------:R-:W-:-:S06]  /*0950*/  IMAD.MOV.U32 R24, RZ, RZ, RZ ;  /* 0x000000ffff187224 */ /* 0x000fcc00078e00ff */
[----:B------:R-:W3:Y:S01]  /*0960*/  @P4 LDG.E.EL R24, desc[UR4][R28.64] ;  /* 0x000000041c184981 */ /* 0x000ee2000c2e1900 */
[----:B--2---:R-:W-:Y:S02]  /*0970*/  SEL R26, R23, RZ, P2 ;  /* 0x000000ff171a7207 */ /* 0x004fe40001000000 */
[----:B------:R-:W-:Y:S02]  /*0980*/  SEL R22, R22, RZ, P2 ;  /* 0x000000ff16167207 */ /* 0x000fe40001000000 */
[----:B------:R-:W-:Y:S02]  /*0990*/  ISETP.GE.AND P5, PT, R26, RZ, PT ;  /* 0x000000ff1a00720c */ /* 0x000fe40003fa6270 */
[----:B------:R-:W-:-:S04]  /*09a0*/  IADD3 R23, P6, R22, 0x6, RZ ;  /* 0x0000000616177810 */ /* 0x000fc80007fde0ff */
[----:B------:R-:W-:Y:S01]  /*09b0*/  SEL R23, R23, R22, !P5 ;  /* 0x0000001617177207 */ /* 0x000fe20006800000 */
[----:B------:R-:W-:-:S05]  /*09c0*/  IMAD.X R22, RZ, RZ, R26, P6 ;  /* 0x000000ffff167224 */ /* 0x000fca00030e061a */
[----:B------:R-:W-:Y:S01]  /*09d0*/  SEL R22, R22, R26, !P5 ;  /* 0x0000001a16167207 */ /* 0x000fe20006800000 */
[----:B------:R-:W-:-:S06]  /*09e0*/  IMAD.MOV.U32 R26, RZ, RZ, RZ ;  /* 0x000000ffff1a7224 */ /* 0x000fcc00078e00ff */
[----:B------:R0:W2:Y:S02]  /*09f0*/  @P4 LDG.E.EL R26, desc[UR4][R18.64] ;  /* 0x00000004121a4981 */ /* 0x0000a4000c2e1900 */
[----:B0-----:R-:W0:Y:S01]  /*0a00*/  LDC.64 R18, c[0x0][0x278] ;  /* 0x00009e00ff127b82 */ /* 0x001e220000000a00 */
[----:B-----5:R-:W-:Y:S02]  /*0a10*/  SEL R25, R16, RZ, P4 ;  /* 0x000000ff10197207 */ /* 0x020fe40002000000 */
[----:B---3--:R-:W-:Y:S01]  /*0a20*/  SEL R24, R24, RZ, P4 ;  /* 0x000000ff18187207 */ /* 0x008fe20002000000 */
[----:B0-----:R-:W-:-:S04]  /*0a30*/  IMAD.WIDE R28, R10, 0x4, R18 ;  /* 0x000000040a1c7825 */ /* 0x001fc800078e0212 */
[----:B------:R-:W0:Y:S01]  /*0a40*/  LDC.64 R18, c[0x0][0x248] ;  /* 0x00009200ff127b82 */ /* 0x000e220000000a00 */
[----:B------:R-:W-:Y:S02]  /*0a50*/  VIADD R16, R3, 0xffffffc0 ;  /* 0xffffffc003107836 */ /* 0x000fe40000000000 */
[----:B------:R-:W-:Y:S02]  /*0a60*/  IMAD R27, R27, 0x30, RZ ;  /* 0x000000301b1b7824 */ /* 0x000fe400078e02ff */
[----:B------:R-:W-:-:S04]  /*0a70*/  IMAD.WIDE.U32 R12, R17, 0x30, R12 ;  /* 0x00000030110c7825 */ /* 0x000fc800078e000c */
[----:B------:R-:W-:Y:S02]  /*0a80*/  IMAD.IADD R13, R13, 0x1, R27 ;  /* 0x000000010d0d7824 */ /* 0x000fe400078e021b */
[----:B0-----:R-:W-:Y:S01]  /*0a90*/  IMAD.WIDE R18, R16, 0x4, R18 ;  /* 0x0000000410127825 */ /* 0x001fe200078e0212 */
[----:B--2---:R-:W-:-:S05]  /*0aa0*/  SEL R26, R26, RZ, P4 ;  /* 0x000000ff1a1a7207 */ /* 0x004fca0002000000 */
[----:B------:R-:W-:-:S04]  /*0ab0*/  FADD R26, -R25, R26 ;  /* 0x0000001a191a7221 */ /* 0x000fc80000000100 */
[----:B------:R-:W-:Y:S01]  /*0ac0*/  FFMA R24, R26, R24, R25 ;  /* 0x000000181a187223 */ /* 0x000fe20000000019 */
[----:B------:R-:W-:Y:S02]  /*0ad0*/  IMAD.MOV.U32 R25, RZ, RZ, RZ ;  /* 0x000000ffff197224 */ /* 0x000fe400078e00ff */
[----:B------:R-:W-:-:S04]  /*0ae0*/  IMAD.MOV.U32 R26, RZ, RZ, RZ ;  /* 0x000000ffff1a7224 */ /* 0x000fc800078e00ff */
[----:B------:R0:W2:Y:S04]  /*0af0*/  @P4 LDG.E.EL R25, desc[UR4][R28.64] ;  /* 0x000000041c194981 */ /* 0x0000a8000c2e1900 */
[----:B------:R1:W3:Y:S01]  /*0b00*/  @P4 LDG.E.EL R26, desc[UR4][R18.64] ;  /* 0x00000004121a4981 */ /* 0x0002e2000c2e1900 */
[----:B0-----:R-:W-:-:S04]  /*0b10*/  IMAD R28, R0, 0x24, RZ ;  /* 0x00000024001c7824 */ /* 0x001fc800078e02ff */
[----:B-1----:R-:W-:Y:S02]  /*0b20*/  IMAD.WIDE R18, R28, 0x4, R12 ;  /* 0x000000041c127825 */ /* 0x002fe400078e020c */
[----:B------:R-:W0:Y:S02]  /*0b30*/  LDC.64 R12, c[0x0][0x2c8] ;  /* 0x0000b200ff0c7b82 */ /* 0x000e240000000a00 */
[----:B------:R-:W-:Y:S02]  /*0b40*/  IMAD.MOV.U32 R29, RZ, RZ, RZ ;  /* 0x000000ffff1d7224 */ /* 0x000fe400078e00ff */
[----:B------:R-:W-:-:S05]  /*0b50*/  IMAD.WIDE R18, R7, 0x4, R18 ;  /* 0x0000000407127825 */ /* 0x000fca00078e0212 */
[----:B------:R0:W5:Y:S02]  /*0b60*/  @P3 LDG.E.EL R29, desc[UR4][R18.64+-0x20] ;  /* 0xffffe004121d3981 */ /* 0x000164000c2e1900 */
[----:B0-----:R-:W-:Y:S01]  /*0b70*/  IMAD.WIDE R18, R11, 0x8, R12 ;  /* 0x000000080b127825 */ /* 0x001fe200078e020c */
[----:B------:R-:W-:-:S06]  /*0b80*/  CS2R R12, SRZ ;  /* 0x00000000000c7805 */ /* 0x000fcc000001ff00 */
[----:B------:R0:W2:Y:S01]  /*0b90*/  @P2 LDG.E.EL.64 R12, desc[UR4][R18.64] ;  /* 0x00000004120c2981 */ /* 0x0000a2000c2e1b00 */
[----:B------:R-:W-:Y:S01]  /*0ba0*/  IMAD.WIDE.U32 R14, R17, 0x30, R14 ;  /* 0x00000030110e7825 */ /* 0x000fe200078e000e */
[----:B0-----:R-:W-:Y:S02]  /*0bb0*/  CS2R R18, SRZ ;  /* 0x0000000000127805 */ /* 0x001fe4000001ff00 */
[----:B--2---:R-:W-:Y:S02]  /*0bc0*/  SEL R12, R12, RZ, P2 ;  /* 0x000000ff0c0c7207 */ /* 0x004fe40001000000 */
[----:B------:R-:W-:-:S03]  /*0bd0*/  SEL R13, R13, RZ, P2 ;  /* 0x000000ff0d0d7207 */ /* 0x000fc60001000000 */
[C---:B------:R-:W-:Y:S01]  /*0be0*/  IMAD.SHL.U32 R16, R12.reuse, 0x4, RZ ;  /* 0x000000040c107824 */ /* 0x040fe200078e00ff */
[----:B------:R-:W-:Y:S02]  /*0bf0*/  SHF.L.U64.HI R12, R12, 0x2, R13 ;  /* 0x000000020c0c7819 */ /* 0x000fe4000001020d */
[----:B------:R-:W-:Y:S02]  /*0c00*/  ISETP.GE.AND P5, PT, R13, RZ, PT ;  /* 0x000000ff0d00720c */ /* 0x000fe40003fa6270 */
[----:B------:R-:W-:-:S04]  /*0c10*/  IADD3 R13, P6, R16, 0x18, RZ ;  /* 0x00000018100d7810 */ /* 0x000fc80007fde0ff */
[----:B------:R-:W-:Y:S01]  /*0c20*/  SEL R13, R13, R16, !P5 ;  /* 0x000000100d0d7207 */ /* 0x000fe20006800000 */
[----:B------:R-:W-:-:S05]  /*0c30*/  IMAD.X R16, RZ, RZ, R12, P6 ;  /* 0x000000ffff107224 */ /* 0x000fca00030e060c */
[----:B------:R-:W-:Y:S02]  /*0c40*/  SEL R16, R16, R12, !P5 ;  /* 0x0000000c10107207 */ /* 0x000fe40006800000 */
[----:B------:R-:W-:-:S04]  /*0c50*/  LEA R12, P5, R13, UR6, 0x2 ;  /* 0x000000060d0c7c11 */ /* 0x000fc8000f8a10ff */
[----:B------:R-:W-:Y:S02]  /*0c60*/  LEA.HI.X R13, R13, UR7, R16, 0x2, P5 ;  /* 0x000000070d0d7c11 */ /* 0x000fe4000a8f1410 */
[----:B------:R-:W0:Y:S02]  /*0c70*/  LDC.64 R16, c[0x0][0x2d8] ;  /* 0x0000b600ff107b82 */ /* 0x000e240000000a00 */
[----:B0-----:R-:W-:-:S05]  /*0c80*/  IMAD.WIDE R16, R11, 0x8, R16 ;  /* 0x000000080b107825 */ /* 0x001fca00078e0210 */
[----:B------:R-:W2:Y:S01]  /*0c90*/  @P2 LDG.E.EL.64 R18, desc[UR4][R16.64] ;  /* 0x0000000410122981 */ /* 0x000ea2000c2e1b00 */
[----:B------:R-:W-:Y:S02]  /*0ca0*/  IMAD.IADD R15, R27, 0x1, R15 ;  /* 0x000000011b0f7824 */ /* 0x000fe400078e020f */
[----:B------:R-:W-:-:S04]  /*0cb0*/  IMAD.WIDE R14, R28, 0x4, R14 ;  /* 0x000000041c0e7825 */ /* 0x000fc800078e020e */
[----:B------:R-:W-:Y:S02]  /*0cc0*/  IMAD.MOV.U32 R27, RZ, RZ, RZ ;  /* 0x000000ffff1b7224 */ /* 0x000fe400078e00ff */
[----:B------:R-:W-:-:S04]  /*0cd0*/  IMAD.WIDE R14, R7, 0x4, R14 ;  /* 0x00000004070e7825 */ /* 0x000fc800078e020e */
[----:B------:R-:W-:Y:S01]  /*0ce0*/  IMAD.MOV.U32 R28, RZ, RZ, RZ ;  /* 0x000000ffff1c7224 */ /* 0x000fe200078e00ff */
[----:B------:R-:W3:Y:S01]  /*0cf0*/  @P3 LDG.E.EL R27, desc[UR4][R14.64+-0x20] ;  /* 0xffffe0040e1b3981 */ /* 0x000ee2000c2e1900 */
[----:B--2---:R-:W-:Y:S02]  /*0d00*/  SEL R16, R18, RZ, P2 ;  /* 0x000000ff12107207 */ /* 0x004fe40001000000 */
[----:B------:R-:W-:-:S04]  /*0d10*/  SEL R19, R19, RZ, P2 ;  /* 0x000000ff13137207 */ /* 0x000fc80001000000 */
[C---:B------:R-:W-:Y:S01]  /*0d20*/  SHF.L.U64.HI R18, R16.reuse, 0x2, R19 ;  /* 0x0000000210127819 */ /* 0x040fe20000010213 */
[----:B------:R-:W-:Y:S01]  /*0d30*/  IMAD.SHL.U32 R16, R16, 0x4, RZ ;  /* 0x0000000410107824 */ /* 0x000fe200078e00ff */
[----:B------:R-:W-:-:S04]  /*0d40*/  ISETP.GE.AND P5, PT, R19, RZ, PT ;  /* 0x000000ff1300720c */ /* 0x000fc80003fa6270 */
[----:B------:R-:W-:-:S05]  /*0d50*/  IADD3 R19, P6, R16, 0x18, RZ ;  /* 0x0000001810137810 */ /* 0x000fca0007fde0ff */
[----:B------:R-:W-:Y:S01]  /*0d60*/  IMAD.X R17, RZ, RZ, R18, P6 ;  /* 0x000000ffff117224 */ /* 0x000fe200030e0612 */
[----:B------:R-:W-:-:S04]  /*0d70*/  SEL R19, R19, R16, !P5 ;  /* 0x0000001013137207 */ /* 0x000fc80006800000 */
[----:B------:R-:W-:Y:S02]  /*0d80*/  SEL R16, R17, R18, !P5 ;  /* 0x0000001211107207 */ /* 0x000fe40006800000 */
[----:B------:R-:W-:-:S04]  /*0d90*/  LEA R18, P5, R19, UR6, 0x2 ;  /* 0x0000000613127c11 */ /* 0x000fc8000f8a10ff */
[----:B------:R-:W-:Y:S02]  /*0da0*/  LEA.HI.X R19, R19, UR7, R16, 0x2, P5 ;  /* 0x0000000713137c11 */ /* 0x000fe4000a8f1410 */
[----:B-----5:R-:W-:Y:S01]  /*0db0*/  SEL R29, R29, RZ, P3 ;  /* 0x000000ff1d1d7207 */ /* 0x020fe20001800000 */
[----:B------:R-:W0:Y:S01]  /*0dc0*/  LDC.64 R16, c[0x0][0x2a8] ;  /* 0x0000aa00ff107b82 */ /* 0x000e220000000a00 */
[----:B---3--:R-:W-:Y:S01]  /*0dd0*/  SEL R27, R27, RZ, P3 ;  /* 0x000000ff1b1b7207 */ /* 0x008fe20001800000 */
[----:B------:R-:W-:Y:S01]  /*0de0*/  IMAD R22, R22, 0x60, RZ ;  /* 0x0000006016167824 */ /* 0x000fe200078e02ff */
[----:B------:R-:W-:Y:S01]  /*0df0*/  ULDC.64 UR6, c[0x0][0x2f0] ;  /* 0x0000bc0000067ab9 */ /* 0x000fe20000000a00 */
[----:B0-----:R-:W-:-:S05]  /*0e00*/  IMAD.WIDE R16, R11, 0x4, R16 ;  /* 0x000000040b107825 */ /* 0x001fca00078e0210 */
[----:B------:R0:W2:Y:S01]  /*0e10*/  @P3 LDG.E.EL R28, desc[UR4][R16.64] ;  /* 0x00000004101c3981 */ /* 0x0000a2000c2e1900 */
[----:B------:R-:W-:Y:S01]  /*0e20*/  FADD R27, -R29, R27 ;  /* 0x0000001b1d1b7221 */ /* 0x000fe20000000100 */
[----:B0-----:R-:W-:Y:S02]  /*0e30*/  IMAD.MOV.U32 R16, RZ, RZ, RZ ;  /* 0x000000ffff107224 */ /* 0x001fe400078e00ff */
[----:B------:R-:W-:Y:S02]  /*0e40*/  VIADD R17, R3, 0xffffff80 ;  /* 0xffffff8003117836 */ /* 0x000fe40000000000 */
[----:B------:R-:W-:-:S04]  /*0e50*/  IMAD.WIDE.U32 R12, R23, 0x60, R12 ;  /* 0x00000060170c7825 */ /* 0x000fc800078e000c */
[----:B------:R-:W-:Y:S02]  /*0e60*/  IMAD.IADD R13, R13, 0x1, R22 ;  /* 0x000000010d0d7824 */ /* 0x000fe400078e0216 */
[----:B------:R-:W-:Y:S01]  /*0e70*/  VIADD R3, R3, 0xffffff40 ;  /* 0xffffff4003037836 */ /* 0x000fe20000000000 */
[----:B--2---:R-:W-:-:S05]  /*0e80*/  SEL R28, R28, RZ, P3 ;  /* 0x000000ff1c1c7207 */ /* 0x004fca0001800000 */
[----:B------:R-:W-:Y:S02]  /*0e90*/  FFMA R27, R27, R28, R29 ;  /* 0x0000001c1b1b7223 */ /* 0x000fe4000000001d */
[----:B------:R-:W0:Y:S02]  /*0ea0*/  LDC.64 R28, c[0x0][0x2b0] ;  /* 0x0000ac00ff1c7b82 */ /* 0x000e240000000a00 */
[----:B0-----:R-:W-:-:S06]  /*0eb0*/  IMAD.WIDE R14, R10, 0x4, R28 ;  /* 0x000000040a0e7825 */ /* 0x001fcc00078e021c */
[----:B------:R-:W0:Y:S01]  /*0ec0*/  LDC.64 R28, c[0x0][0x280] ;  /* 0x0000a000ff1c7b82 */ /* 0x000e220000000a00 */
[----:B------:R1:W2:Y:S07]  /*0ed0*/  @P3 LDG.E.EL R16, desc[UR4][R14.64] ;  /* 0x000000040e103981 */ /* 0x0002ae000c2e1900 */
[----:B-1----:R-:W1:Y:S01]  /*0ee0*/  LDC.64 R14, c[0x0][0x2b8] ;  /* 0x0000ae00ff0e7b82 */ /* 0x002e620000000a00 */
[----:B0-----:R-:W-:-:S04]  /*0ef0*/  IMAD.WIDE R28, R17, 0x4, R28 ;  /* 0x00000004111c7825 */ /* 0x001fc800078e021c */
[----:B------:R-:W-:-:S06]  /*0f00*/  IMAD.MOV.U32 R17, RZ, RZ, RZ ;  /* 0x000000ffff117224 */ /* 0x000fcc00078e00ff */
[----:B------:R0:W3:Y:S02]  /*0f10*/  @P3 LDG.E.EL R17, desc[UR4][R28.64] ;  /* 0x000000041c113981 */ /* 0x0000e4000c2e1900 */
[----:B0-----:R-:W-:-:S04]  /*0f20*/  IMAD R28, R0, 0x90, RZ ;  /* 0x00000090001c7824 */ /* 0x001fc800078e02ff */
[----:B------:R-:W-:-:S04]  /*0f30*/  IMAD.WIDE R12, R28, 0x4, R12 ;  /* 0x000000041c0c7825 */ /* 0x000fc800078e020c */
[----:B-1----:R-:W-:-:S04]  /*0f40*/  IMAD.WIDE R14, R3, 0x4, R14 ;  /* 0x00000004030e7825 */ /* 0x002fc800078e020e */
[----:B------:R-:W-:Y:S02]  /*0f50*/  IMAD.MOV.U32 R0, RZ, RZ, RZ ;  /* 0x000000ffff007224 */ /* 0x000fe400078e00ff */
[----:B------:R-:W-:Y:S02]  /*0f60*/  IMAD.MOV.U32 R3, RZ, RZ, RZ ;  /* 0x000000ffff037224 */ /* 0x000fe400078e00ff */
[----:B------:R-:W-:-:S04]  /*0f70*/  IMAD.WIDE R12, R7, 0x4, R12 ;  /* 0x00000004070c7825 */ /* 0x000fc800078e020c */
[----:B------:R0:W5:Y:S04]  /*0f80*/  @P2 LDG.E.EL R3, desc[UR4][R14.64] ;  /* 0x000000040e032981 */ /* 0x000168000c2e1900 */
[----:B------:R1:W4:Y:S01]  /*0f90*/  @P2 LDG.E.EL R0, desc[UR4][R12.64+-0x30] ;  /* 0xffffd0040c002981 */ /* 0x000322000c2e1900 */
[----:B0-----:R-:W0:Y:S01]  /*0fa0*/  LDC.64 R14, c[0x0][0x2e8] ;  /* 0x0000ba00ff0e7b82 */ /* 0x001e220000000a00 */
[----:B-1----:R-:W-:-:S07]  /*0fb0*/  IMAD.WIDE.U32 R12, R23, 0x60, R18 ;  /* 0x00000060170c7825 */ /* 0x002fce00078e0012 */
[----:B------:R-:W1:Y:S01]  /*0fc0*/  LDC.64 R18, c[0x0][0x2e0] ;  /* 0x0000b800ff127b82 */ /* 0x000e620000000a00 */
[----:B------:R-:W-:Y:S02]  /*0fd0*/  IMAD.IADD R23, R22, 0x1, R13 ;  /* 0x0000000116177824 */ /* 0x000fe400078e020d */
[----:B------:R-:W-:-:S04]  /*0fe0*/  IMAD.MOV.U32 R22, RZ, RZ, R12 ;  /* 0x000000ffff167224 */ /* 0x000fc800078e000c */
[----:B------:R-:W-:-:S04]  /*0ff0*/  IMAD.WIDE R22, R28, 0x4, R22 ;  /* 0x000000041c167825 */ /* 0x000fc800078e0216 */
[----:B------:R-:W-:Y:S02]  /*1000*/  IMAD.MOV.U32 R12, RZ, RZ, RZ ;  /* 0x000000ffff0c7224 */ /* 0x000fe400078e00ff */
[----:B------:R-:W-:-:S04]  /*1010*/  IMAD.WIDE R22, R7, 0x4, R22 ;  /* 0x0000000407167825 */ /* 0x000fc800078e0216 */
[----:B0-----:R-:W-:Y:S01]  /*1020*/  IMAD.WIDE R14, R10, 0x4, R14 ;  /* 0x000000040a0e7825 */ /* 0x001fe200078e020e */
[----:B------:R-:W4:Y:S03]  /*1030*/  @P2 LDG.E.EL R12, desc[UR4][R22.64+-0x30] ;  /* 0xffffd004160c2981 */ /* 0x000f26000c2e1900 */
[----:B-1----:R-:W-:Y:S01]  /*1040*/  IMAD.WIDE R18, R11, 0x4, R18 ;  /* 0x000000040b127825 */ /* 0x002fe200078e0212 */
[----:B------:R-:W-:-:S06]  /*1050*/  CS2R R10, SRZ ;  /* 0x00000000000a7805 */ /* 0x000fcc000001ff00 */
[----:B------:R5:W4:Y:S04]  /*1060*/  @P2 LDG.E.EL R10, desc[UR4][R14.64] ;  /* 0x000000040e0a2981 */ /* 0x000b28000c2e1900 */
[----:B------:R-:W4:Y:S01]  /*1070*/  @P2 LDG.E.EL R11, desc[UR4][R18.64] ;  /* 0x00000004120b2981 */ /* 0x000f22000c2e1900 */
[----:B------:R-:W-:Y:S02]  /*1080*/  SHF.R.S32.HI R13, RZ, 0x1f, R9 ;  /* 0x0000001fff0d7819 */ /* 0x000fe40000011409 */
[----:B---3--:R-:W-:Y:S02]  /*1090*/  SEL R28, R17, RZ, P3 ;  /* 0x000000ff111c7207 */ /* 0x008fe40001800000 */
[----:B--2---:R-:W-:Y:S02]  /*10a0*/  SEL R17, R16, RZ, P3 ;  /* 0x000000ff10117207 */ /* 0x004fe40001800000 */
[----:B------:R-:W-:-:S04]  /*10b0*/  IADD3 R16, P3, R20, R9, RZ ;  /* 0x0000000914107210 */ /* 0x000fc80007f7e0ff */
[----:B------:R-:W-:Y:S02]  /*10c0*/  LEA.HI.X.SX32 R13, R20, R13, 0x1, P3 ;  /* 0x0000000d140d7211 */ /* 0x000fe400018f0eff */
[----:B-----5:R-:W-:Y:S02]  /*10d0*/  SEL R14, R3, RZ, P2 ;  /* 0x000000ff030e7207 */ /* 0x020fe40001000000 */
[----:B----4-:R-:W-:Y:S02]  /*10e0*/  SEL R0, R0, RZ, P2 ;  /* 0x000000ff00007207 */ /* 0x010fe40001000000 */
[----:B------:R-:W-:Y:S02]  /*10f0*/  SEL R3, R12, RZ, P2 ;  /* 0x000000ff0c037207 */ /* 0x000fe40001000000 */
[----:B------:R-:W-:Y:S02]  /*1100*/  SEL R9, R10, RZ, P2 ;  /* 0x000000ff0a097207 */ /* 0x000fe40001000000 */
[----:B------:R-:W-:-:S02]  /*1110*/  LEA R10, P3, R16, UR6, 0x2 ;  /* 0x00000006100a7c11 */ /* 0x000fc4000f8610ff */
[----:B------:R-:W-:Y:S02]  /*1120*/  SEL R15, R11, RZ, P2 ;  /* 0x000000ff0b0f7207 */ /* 0x000fe40001000000 */
[----:B------:R-:W-:Y:S02]  /*1130*/  ISETP.GE.AND P2, PT, R2, 0x500, PT ;  /* 0x000005000200780c */ /* 0x000fe40003f46270 */
[----:B------:R-:W-:Y:S02]  /*1140*/  LEA.HI.X R11, R16, UR7, R13, 0x2, P3 ;  /* 0x00000007100b7c11 */ /* 0x000fe400098f140d */
[----:B------:R-:W-:Y:S01]  /*1150*/  ISETP.GT.AND P3, PT, R7, 0xf, !P2 ;  /* 0x0000000f0700780c */ /* 0x000fe20005764270 */
[----:B------:R-:W-:Y:S01]  /*1160*/  IMAD.MOV.U32 R16, RZ, RZ, RZ ;  /* 0x000000ffff107224 */ /* 0x000fe200078e00ff */
[----:B------:R-:W0:Y:S11]  /*1170*/  LDC.64 R12, c[0x0][0x2f8] ;  /* 0x0000be00ff0c7b82 */ /* 0x000e360000000a00 */
[----:B------:R-:W2:Y:S01]  /*1180*/  @P3 LDG.E.EL R16, desc[UR4][R10.64+-0x400] ;  /* 0xfffc00040a103981 */ /* 0x000ea2000c2e1900 */
[----:B------:R-:W-:Y:S01]  /*1190*/  SEL R21, R21, RZ, P1 ;  /* 0x000000ff15157207 */ /* 0x000fe20000800000 */
[----:B------:R-:W-:Y:S01]  /*11a0*/  FADD R3, -R0, R3 ;  /* 0x0000000300037221 */ /* 0x000fe20000000100 */
[----:B------:R-:W-:-:S02]  /*11b0*/  SEL R25, R25, RZ, P4 ;  /* 0x000000ff19197207 */ /* 0x000fc40002000000 */
[----:B------:R-:W-:Y:S01]  /*11c0*/  SEL R26, R26, RZ, P4 ;  /* 0x000000ff1a1a7207 */ /* 0x000fe20002000000 */
[----:B------:R-:W-:Y:S01]  /*11d0*/  FADD R18, R21, -R21 ;  /* 0x8000001515127221 */ /* 0x000fe20000000000 */
[----:B------:R-:W-:Y:S01]  /*11e0*/  SEL R6, R6, RZ, P1 ;  /* 0x000000ff06067207 */ /* 0x000fe20000800000 */
[----:B------:R-:W-:Y:S01]  /*11f0*/  FFMA R15, R3, R15, R0 ;  /* 0x0000000f030f7223 */ /* 0x000fe20000000000 */
[----:B------:R-:W-:Y:S01]  /*1200*/  ISETP.NE.AND P4, PT, R5, 0x4, PT ;  /* 0x000000040500780c */ /* 0x000fe20003f85270 */
[----:B------:R-:W-:Y:S01]  /*1210*/  FADD R27, -R28, R27 ;  /* 0x0000001b1c1b7221 */ /* 0x000fe20000000100 */
[----:B------:R-:W-:Y:S01]  /*1220*/  SEL R3, R8, RZ, P1 ;  /* 0x000000ff08037207 */ /* 0x000fe20000800000 */
[----:B------:R-:W-:Y:S01]  /*1230*/  FFMA R6, R18, R6, R21 ;  /* 0x0000000612067223 */ /* 0x000fe20000000015 */
[----:B------:R-:W-:Y:S01]  /*1240*/  FADD R19, -R14, R15 ;  /* 0x0000000f0e137221 */ /* 0x000fe20000000100 */
[----:B------:R-:W-:Y:S01]  /*1250*/  SEL R4, R4, RZ, P1 ;  /* 0x000000ff04047207 */ /* 0x000fe20000800000 */
[----:B------:R-:W-:Y:S01]  /*1260*/  FADD R15, -R26, R24 ;  /* 0x000000181a0f7221 */ /* 0x000fe20000000100 */
[----:B------:R-:W-:Y:S01]  /*1270*/  FFMA R28, R27, R17, R28 ;  /* 0x000000111b1c7223 */ /* 0x000fe2000000001c */
[----:B------:R-:W-:Y:S01]  /*1280*/  FFMA R9, R19, R9, R14 ;  /* 0x0000000913097223 */ /* 0x000fe2000000000e */
[----:B------:R-:W-:Y:S01]  /*1290*/  FADD R6, -R3, R6 ;  /* 0x0000000603067221 */ /* 0x000fe20000000100 */
[----:B------:R-:W-:Y:S01]  /*12a0*/  ISETP.NE.AND P5, PT, R5, 0x8, PT ;  /* 0x000000080500780c */ /* 0x000fe20003fa5270 */
[----:B------:R-:W-:Y:S01]  /*12b0*/  FFMA R25, R15, R25, R26 ;  /* 0x000000190f197223 */ /* 0x000fe2000000001a */
[----:B------:R-:W-:Y:S01]  /*12c0*/  ISETP.GE.AND P6, PT, R7, 0x4, PT ;  /* 0x000000040700780c */ /* 0x000fe20003fc6270 */
[----:B------:R-:W-:Y:S01]  /*12d0*/  FFMA R4, R6, R4, R3 ;  /* 0x0000000406047223 */ /* 0x000fe20000000003 */
[----:B0-----:R-:W-:Y:S01]  /*12e0*/  IMAD.WIDE R12, R2, 0x4, R12 ;  /* 0x00000004020c7825 */ /* 0x001fe200078e020c */
[----:B--2---:R-:W-:-:S04]  /*12f0*/  @P0 SEL R9, R16, RZ, P3 ;  /* 0x000000ff10090207 */ /* 0x004fc80001800000 */
[----:B------:R-:W-:-:S04]  /*1300*/  @P4 FSEL R25, R28, R9, !P5 ;  /* 0x000000091c194208 */ /* 0x000fc80006800000 */
[----:B------:R-:W-:Y:S01]  /*1310*/  FSEL R25, R4, R25, !P6 ;  /* 0x0000001904197208 */ /* 0x000fe20007000000 */
[----:B------:R-:W-:Y:S06]  /*1320*/  @P2 EXIT ;  /* 0x000000000000294d */ /* 0x000fec0003800000 */
[----:B------:R-:W-:Y:S01]  /*1330*/  STG.E desc[UR4][R12.64], R25 ;  /* 0x000000190c007986 */ /* 0x000fe2000c101904 */
[----:B------:R-:W-:Y:S05]  /*1340*/  EXIT ;  /* 0x000000000000794d */ /* 0x000fea0003800000 */
.L_x_0:
[----:B------:R-:W-:-:S00]  /*1350*/  BRA `(.L_x_0) ;  /* 0xfffffffc00fc7947 */ /* 0x000fc0000383ffff */
[----:B------:R-:W-:-:S00]  /*1360*/  NOP ;  /* 0x0000000000007918 */ /* 0x000fc00000000000 */
        /* <DEDUP_REMOVED lines=9> */
.L_x_1:


//--------------------- .nv.constant0.triton_poi_fused_cat_20 --------------------------
	.section	.nv.constant0.triton_poi_fused_cat_20,"a",@progbits
	.sectionflags	@""
	.align	4
.nv.constant0.triton_poi_fused_cat_20:
	.zero		772
